//
// Generated by NVIDIA NVVM Compiler
//
// Compiler Build ID: CL-36424714
// Cuda compilation tools, release 13.0, V13.0.88
// Based on NVVM 20.0.0
//

.version 9.0
.target sm_100
.address_size 64

	// .globl	_Z12naive_matmuliPfS_S_

.visible .entry _Z12naive_matmuliPfS_S_(
	.param .u32 _Z12naive_matmuliPfS_S__param_0,
	.param .u64 .ptr .align 1 _Z12naive_matmuliPfS_S__param_1,
	.param .u64 .ptr .align 1 _Z12naive_matmuliPfS_S__param_2,
	.param .u64 .ptr .align 1 _Z12naive_matmuliPfS_S__param_3
)
{
	.reg .pred 	%p<10>;
	.reg .b32 	%r<43>;
	.reg .b32 	%f<67>;
	.reg .b64 	%rd<60>;

	ld.param.u32 	%r18, [_Z12naive_matmuliPfS_S__param_0];
	ld.param.u64 	%rd13, [_Z12naive_matmuliPfS_S__param_1];
	ld.param.u64 	%rd14, [_Z12naive_matmuliPfS_S__param_2];
	cvta.to.global.u64 	%rd1, %rd14;
	cvta.to.global.u64 	%rd2, %rd13;
	mov.u32 	%r19, %ctaid.x;
	mov.u32 	%r20, %ntid.x;
	mov.u32 	%r21, %tid.x;
	mad.lo.s32 	%r1, %r19, %r20, %r21;
	mov.u32 	%r22, %ctaid.y;
	mov.u32 	%r23, %ntid.y;
	mov.u32 	%r24, %tid.y;
	mad.lo.s32 	%r25, %r22, %r23, %r24;
	max.s32 	%r26, %r1, %r25;
	setp.ge.s32 	%p1, %r26, %r18;
	@%p1 bra 	$L__BB0_13;
	mul.lo.s32 	%r3, %r18, %r25;
	and.b32  	%r4, %r18, 7;
	setp.lt.u32 	%p2, %r18, 8;
	mov.f32 	%f66, 0f00000000;
	mov.b32 	%r41, 0;
	@%p2 bra 	$L__BB0_4;
	and.b32  	%r28, %r18, 2147483640;
	neg.s32 	%r39, %r28;
	mul.wide.s32 	%rd3, %r18, 28;
	mul.wide.s32 	%rd4, %r18, 24;
	mul.wide.s32 	%rd5, %r18, 20;
	mul.wide.s32 	%rd6, %r18, 16;
	mul.wide.s32 	%rd7, %r18, 12;
	mul.wide.s32 	%rd8, %r18, 8;
	mul.wide.u32 	%rd15, %r3, 4;
	add.s64 	%rd16, %rd15, %rd1;
	add.s64 	%rd59, %rd16, 16;
	mov.f32 	%f66, 0f00000000;
	mov.u32 	%r38, %r1;
$L__BB0_3:
	.pragma "nounroll";
	and.b32  	%r41, %r18, 2147483640;
	mul.wide.s32 	%rd17, %r38, 4;
	add.s64 	%rd18, %rd2, %rd17;
	ld.global.f32 	%f16, [%rd18];
	ld.global.f32 	%f17, [%rd59+-16];
	fma.rn.f32 	%f18, %f16, %f17, %f66;
	mul.wide.s32 	%rd19, %r18, 4;
	add.s64 	%rd20, %rd18, %rd19;
	ld.global.f32 	%f19, [%rd20];
	ld.global.f32 	%f20, [%rd59+-12];
	fma.rn.f32 	%f21, %f19, %f20, %f18;
	add.s64 	%rd21, %rd18, %rd8;
	ld.global.f32 	%f22, [%rd21];
	ld.global.f32 	%f23, [%rd59+-8];
	fma.rn.f32 	%f24, %f22, %f23, %f21;
	add.s64 	%rd22, %rd18, %rd7;
	ld.global.f32 	%f25, [%rd22];
	ld.global.f32 	%f26, [%rd59+-4];
	fma.rn.f32 	%f27, %f25, %f26, %f24;
	add.s64 	%rd23, %rd18, %rd6;
	ld.global.f32 	%f28, [%rd23];
	ld.global.f32 	%f29, [%rd59];
	fma.rn.f32 	%f30, %f28, %f29, %f27;
	add.s64 	%rd24, %rd18, %rd5;
	ld.global.f32 	%f31, [%rd24];
	ld.global.f32 	%f32, [%rd59+4];
	fma.rn.f32 	%f33, %f31, %f32, %f30;
	add.s64 	%rd25, %rd18, %rd4;
	ld.global.f32 	%f34, [%rd25];
	ld.global.f32 	%f35, [%rd59+8];
	fma.rn.f32 	%f36, %f34, %f35, %f33;
	add.s64 	%rd26, %rd18, %rd3;
	ld.global.f32 	%f37, [%rd26];
	ld.global.f32 	%f38, [%rd59+12];
	fma.rn.f32 	%f66, %f37, %f38, %f36;
	add.s32 	%r39, %r39, 8;
	shl.b32 	%r29, %r18, 3;
	add.s32 	%r38, %r38, %r29;
	add.s64 	%rd59, %rd59, 32;
	setp.ne.s32 	%p3, %r39, 0;
	@%p3 bra 	$L__BB0_3;
$L__BB0_4:
	setp.eq.s32 	%p4, %r4, 0;
	@%p4 bra 	$L__BB0_12;
	and.b32  	%r12, %r18, 3;
	setp.lt.u32 	%p5, %r4, 4;
	@%p5 bra 	$L__BB0_7;
	mad.lo.s32 	%r30, %r41, %r18, %r1;
	mul.wide.s32 	%rd27, %r30, 4;
	add.s64 	%rd28, %rd2, %rd27;
	ld.global.f32 	%f40, [%rd28];
	add.s32 	%r31, %r41, %r3;
	mul.wide.u32 	%rd29, %r31, 4;
	add.s64 	%rd30, %rd1, %rd29;
	ld.global.f32 	%f41, [%rd30];
	fma.rn.f32 	%f42, %f40, %f41, %f66;
	mul.wide.s32 	%rd31, %r18, 4;
	add.s64 	%rd32, %rd28, %rd31;
	ld.global.f32 	%f43, [%rd32];
	cvt.u64.u32 	%rd33, %r3;
	cvt.u64.u32 	%rd34, %r41;
	add.s64 	%rd35, %rd34, %rd33;
	shl.b64 	%rd36, %rd35, 2;
	add.s64 	%rd37, %rd1, %rd36;
	ld.global.f32 	%f44, [%rd37+4];
	fma.rn.f32 	%f45, %f43, %f44, %f42;
	add.s64 	%rd38, %rd32, %rd31;
	ld.global.f32 	%f46, [%rd38];
	ld.global.f32 	%f47, [%rd37+8];
	fma.rn.f32 	%f48, %f46, %f47, %f45;
	add.s64 	%rd39, %rd38, %rd31;
	ld.global.f32 	%f49, [%rd39];
	ld.global.f32 	%f50, [%rd37+12];
	fma.rn.f32 	%f66, %f49, %f50, %f48;
	add.s32 	%r41, %r41, 4;
$L__BB0_7:
	setp.eq.s32 	%p6, %r12, 0;
	@%p6 bra 	$L__BB0_12;
	setp.eq.s32 	%p7, %r12, 1;
	@%p7 bra 	$L__BB0_10;
	mad.lo.s32 	%r32, %r41, %r18, %r1;
	mul.wide.s32 	%rd40, %r32, 4;
	add.s64 	%rd41, %rd2, %rd40;
	ld.global.f32 	%f52, [%rd41];
	add.s32 	%r33, %r41, %r3;
	mul.wide.u32 	%rd42, %r33, 4;
	add.s64 	%rd43, %rd1, %rd42;
	ld.global.f32 	%f53, [%rd43];
	fma.rn.f32 	%f54, %f52, %f53, %f66;
	mul.wide.s32 	%rd44, %r18, 4;
	add.s64 	%rd45, %rd41, %rd44;
	ld.global.f32 	%f55, [%rd45];
	cvt.u64.u32 	%rd46, %r3;
	cvt.u64.u32 	%rd47, %r41;
	add.s64 	%rd48, %rd47, %rd46;
	shl.b64 	%rd49, %rd48, 2;
	add.s64 	%rd50, %rd1, %rd49;
	ld.global.f32 	%f56, [%rd50+4];
	fma.rn.f32 	%f66, %f55, %f56, %f54;
	add.s32 	%r41, %r41, 2;
$L__BB0_10:
	and.b32  	%r34, %r18, 1;
	setp.eq.b32 	%p8, %r34, 1;
	not.pred 	%p9, %p8;
	@%p9 bra 	$L__BB0_12;
	mad.lo.s32 	%r35, %r41, %r18, %r1;
	mul.wide.s32 	%rd51, %r35, 4;
	add.s64 	%rd52, %rd2, %rd51;
	ld.global.f32 	%f57, [%rd52];
	add.s32 	%r36, %r41, %r3;
	mul.wide.u32 	%rd53, %r36, 4;
	add.s64 	%rd54, %rd1, %rd53;
	ld.global.f32 	%f58, [%rd54];
	fma.rn.f32 	%f66, %f57, %f58, %f66;
$L__BB0_12:
	ld.param.u64 	%rd58, [_Z12naive_matmuliPfS_S__param_3];
	add.s32 	%r37, %r3, %r1;
	cvta.to.global.u64 	%rd55, %rd58;
	mul.wide.s32 	%rd56, %r37, 4;
	add.s64 	%rd57, %rd55, %rd56;
	st.global.f32 	[%rd57], %f66;
$L__BB0_13:
	ret;

}


// ===== COMPILED SASS (sm_100) =====

	.target	sm_100

	.elftype	@"ET_EXEC"


//--------------------- .note.nv.tkinfo           --------------------------
	.section	.note.nv.tkinfo,"",@"SHT_NOTE"
	.sectionflags	@"SHF_NOTE_NV_TKINFO"
	.tkinfo
        /*0018*/ 	.word	0x00000002
        /*0030*/ 	.string	""
        /*0030*/ 	.string	"ptxas"
        /*0030*/ 	.string	"Cuda compilation tools, release 13.0, V13.0.88"
        /*0030*/ 	.string	"Build cuda_13.0.r13.0/compiler.36424714_0"
        /*0030*/ 	.string	"-arch sm_100 -m 64 "



//--------------------- .note.nv.cuinfo           --------------------------
	.section	.note.nv.cuinfo,"",@"SHT_NOTE"
	.sectionflags	@"SHF_NOTE_NV_CUINFO"
        /*0018*/ 	.short	0x0002
        /*001a*/ 	.short	0x0064
        /*001c*/ 	.short	0x0082
	.zero		2


//--------------------- .nv.info                  --------------------------
	.section	.nv.info,"",@"SHT_CUDA_INFO"
	.align	4


	//----- nvinfo : EIATTR_REGCOUNT
	.align		4
        /*0000*/ 	.byte	0x04, 0x2f
        /*0002*/ 	.short	(.L_1 - .L_0)
	.align		4
.L_0:
        /*0004*/ 	.word	index@(_Z12naive_matmuliPfS_S_)
        /*0008*/ 	.word	0x00000020


	//----- nvinfo : EIATTR_FRAME_SIZE
	.align		4
.L_1:
        /*000c*/ 	.byte	0x04, 0x11
        /*000e*/ 	.short	(.L_3 - .L_2)
	.align		4
.L_2:
        /*0010*/ 	.word	index@(_Z12naive_matmuliPfS_S_)
        /*0014*/ 	.word	0x00000000


	//----- nvinfo : EIATTR_MIN_STACK_SIZE
	.align		4
.L_3:
        /*0018*/ 	.byte	0x04, 0x12
        /*001a*/ 	.short	(.L_5 - .L_4)
	.align		4
.L_4:
        /*001c*/ 	.word	index@(_Z12naive_matmuliPfS_S_)
        /*0020*/ 	.word	0x00000000
.L_5:


//--------------------- .nv.compat                --------------------------
	.section	.nv.compat,"",@"SHT_CUDA_COMPAT_INFO"
	.align	4
        /*0000*/ 	.byte	0x02, 0x09, 0x00, 0x00, 0x02, 0x02, 0x01, 0x00, 0x02, 0x05, 0x05, 0x00, 0x03, 0x07, 0x01, 0x01
        /*0010*/ 	.byte	0x02, 0x03, 0x00, 0x00, 0x02, 0x06, 0x01, 0x00, 0x04, 0x0b, 0x08, 0x00, 0x09, 0x00, 0x00, 0x00
        /*0020*/ 	.byte	0x00, 0x00, 0x00, 0x00


//--------------------- .nv.info._Z12naive_matmuliPfS_S_ --------------------------
	.section	.nv.info._Z12naive_matmuliPfS_S_,"",@"SHT_CUDA_INFO"
	.sectionflags	@""
	.align	4


	//----- nvinfo : EIATTR_CUDA_API_VERSION
	.align		4
        /*0000*/ 	.byte	0x04, 0x37
        /*0002*/ 	.short	(.L_7 - .L_6)
.L_6:
        /*0004*/ 	.word	0x00000082


	//----- nvinfo : EIATTR_KPARAM_INFO
	.align		4
.L_7:
        /*0008*/ 	.byte	0x04, 0x17
        /*000a*/ 	.short	(.L_9 - .L_8)
.L_8:
        /*000c*/ 	.word	0x00000000
        /*0010*/ 	.short	0x0003
        /*0012*/ 	.short	0x0018
        /*0014*/ 	.byte	0x00, 0xf5, 0x21, 0x00


	//----- nvinfo : EIATTR_KPARAM_INFO
	.align		4
.L_9:
        /*0018*/ 	.byte	0x04, 0x17
        /*001a*/ 	.short	(.L_11 - .L_10)
.L_10:
        /*001c*/ 	.word	0x00000000
        /*0020*/ 	.short	0x0002
        /*0022*/ 	.short	0x0010
        /*0024*/ 	.byte	0x00, 0xf5, 0x21, 0x00


	//----- nvinfo : EIATTR_KPARAM_INFO
	.align		4
.L_11:
        /*0028*/ 	.byte	0x04, 0x17
        /*002a*/ 	.short	(.L_13 - .L_12)
.L_12:
        /*002c*/ 	.word	0x00000000
        /*0030*/ 	.short	0x0001
        /*0032*/ 	.short	0x0008
        /*0034*/ 	.byte	0x00, 0xf5, 0x21, 0x00


	//----- nvinfo : EIATTR_KPARAM_INFO
	.align		4
.L_13:
        /*0038*/ 	.byte	0x04, 0x17
        /*003a*/ 	.short	(.L_15 - .L_14)
.L_14:
        /*003c*/ 	.word	0x00000000
        /*0040*/ 	.short	0x0000
        /*0042*/ 	.short	0x0000
        /*0044*/ 	.byte	0x00, 0xf0, 0x11, 0x00


	//----- nvinfo : EIATTR_SPARSE_MMA_MASK
	.align		4
.L_15:
        /*0048*/ 	.byte	0x03, 0x50
        /*004a*/ 	.short	0x0000


	//----- nvinfo : EIATTR_MAXREG_COUNT
	.align		4
        /*004c*/ 	.byte	0x03, 0x1b
        /*004e*/ 	.short	0x00ff


	//----- nvinfo : EIATTR_MERCURY_ISA_VERSION
	.align		4
        /*0050*/ 	.byte	0x03, 0x5f
        /*0052*/ 	.short	0x0101


	//----- nvinfo : EIATTR_VRC_CTA_INIT_COUNT
	.align		4
        /*0054*/ 	.byte	0x02, 0x4a
	.zero		1
	.zero		1


	//----- nvinfo : EIATTR_EXIT_INSTR_OFFSETS
	.align		4
        /*0058*/ 	.byte	0x04, 0x1c
        /*005a*/ 	.short	(.L_17 - .L_16)


	//   ....[0]....
.L_16:
        /*005c*/ 	.word	0x000000c0


	//   ....[1]....
        /*0060*/ 	.word	0x00000890


	//----- nvinfo : EIATTR_CBANK_PARAM_SIZE
	.align		4
.L_17:
        /*0064*/ 	.byte	0x03, 0x19
        /*0066*/ 	.short	0x0020


	//----- nvinfo : EIATTR_PARAM_CBANK
	.align		4
        /*0068*/ 	.byte	0x04, 0x0a
        /*006a*/ 	.short	(.L_19 - .L_18)
	.align		4
.L_18:
        /*006c*/ 	.word	index@(.nv.constant0._Z12naive_matmuliPfS_S_)
        /*0070*/ 	.short	0x0380
        /*0072*/ 	.short	0x0020


	//----- nvinfo : EIATTR_SW_WAR
	.align		4
.L_19:
        /*0074*/ 	.byte	0x04, 0x36
        /*0076*/ 	.short	(.L_21 - .L_20)
.L_20:
        /*0078*/ 	.word	0x00000008
.L_21:


//--------------------- .nv.callgraph             --------------------------
	.section	.nv.callgraph,"",@"SHT_CUDA_CALLGRAPH"
	.align	4
	.sectionentsize	8
	.align		4
        /*0000*/ 	.word	0x00000000
	.align		4
        /*0004*/ 	.word	0xffffffff
	.align		4
        /*0008*/ 	.word	0x00000000
	.align		4
        /*000c*/ 	.word	0xfffffffe
	.align		4
        /*0010*/ 	.word	0x00000000
	.align		4
        /*0014*/ 	.word	0xfffffffd
	.align		4
        /*0018*/ 	.word	0x00000000
	.align		4
        /*001c*/ 	.word	0xfffffffc


//--------------------- .text._Z12naive_matmuliPfS_S_ --------------------------
	.section	.text._Z12naive_matmuliPfS_S_,"ax",@progbits
	.align	128
        .global         _Z12naive_matmuliPfS_S_
        .type           _Z12naive_matmuliPfS_S_,@function
        .size           _Z12naive_matmuliPfS_S_,(.L_x_5 - _Z12naive_matmuliPfS_S_)
        .other          _Z12naive_matmuliPfS_S_,@"STO_CUDA_ENTRY STV_DEFAULT"
_Z12naive_matmuliPfS_S_:
.text._Z12naive_matmuliPfS_S_:
[----:B------:R-:W-:Y:S01]  /*0000*/  LDC R1, c[0x0][0x37c] ;  /* 0x0000df00ff017b82 */ /* 0x000fe20000000800 */
[----:B------:R-:W0:Y:S07]  /*0010*/  S2R R3, SR_TID.X ;  /* 0x0000000000037919 */ /* 0x000e2e0000002100 */
[----:B------:R-:W0:Y:S01]  /*0020*/  LDC R0, c[0x0][0x360] ;  /* 0x0000d800ff007b82 */ /* 0x000e220000000800 */
[----:B------:R-:W1:Y:S07]  /*0030*/  S2R R2, SR_TID.Y ;  /* 0x0000000000027919 */ /* 0x000e6e0000002200 */
[----:B------:R-:W0:Y:S08]  /*0040*/  S2UR UR4, SR_CTAID.X ;  /* 0x00000000000479c3 */ /* 0x000e300000002500 */
[----:B------:R-:W1:Y:S08]  /*0050*/  S2UR UR5, SR_CTAID.Y ;  /* 0x00000000000579c3 */ /* 0x000e700000002600 */
[----:B------:R-:W1:Y:S08]  /*0060*/  LDC R19, c[0x0][0x364] ;  /* 0x0000d900ff137b82 */ /* 0x000e700000000800 */
[----:B------:R-:W2:Y:S01]  /*0070*/  LDC R17, c[0x0][0x380] ;  /* 0x0000e000ff117b82 */ /* 0x000ea20000000800 */
[----:B0-----:R-:W-:-:S02]  /*0080*/  IMAD R0, R0, UR4, R3 ;  /* 0x0000000400007c24 */ /* 0x001fc4000f8e0203 */
[----:B-1----:R-:W-:-:S05]  /*0090*/  IMAD R19, R19, UR5, R2 ;  /* 0x0000000513137c24 */ /* 0x002fca000f8e0202 */
[----:B------:R-:W-:-:S04]  /*00a0*/  VIMNMX R2, PT, PT, R0, R19, !PT ;  /* 0x0000001300027248 */ /* 0x000fc80007fe0100 */
[----:B--2---:R-:W-:-:S13]  /*00b0*/  ISETP.GE.AND P0, PT, R2, R17, PT ;  /* 0x000000110200720c */ /* 0x004fda0003f06270 */
[----:B------:R-:W-:Y:S05]  /*00c0*/  @P0 EXIT ;  /* 0x000000000000094d */ /* 0x000fea0003800000 */
[----:B------:R-:W-:Y:S01]  /*00d0*/  ISETP.GE.U32.AND P0, PT, R17, 0x8, PT ;  /* 0x000000081100780c */ /* 0x000fe20003f06070 */
[----:B------:R-:W0:Y:S01]  /*00e0*/  LDCU.64 UR4, c[0x0][0x358] ;  /* 0x00006b00ff0477ac */ /* 0x000e220008000a00 */
[----:B------:R-:W-:Y:S02]  /*00f0*/  HFMA2 R22, -RZ, RZ, 0, 0 ;  /* 0x00000000ff167431 */ /* 0x000fe400000001ff */
[----:B------:R-:W-:Y:S01]  /*0100*/  IMAD R19, R19, R17, RZ ;  /* 0x0000001113137224 */ /* 0x000fe200078e02ff */
[----:B------:R-:W-:Y:S02]  /*0110*/  LOP3.LUT R26, R17, 0x7, RZ, 0xc0, !PT ;  /* 0x00000007111a7812 */ /* 0x000fe400078ec0ff */
[----:B------:R-:W-:-:S06]  /*0120*/  MOV R20, RZ ;  /* 0x000000ff00147202 */ /* 0x000fcc0000000f00 */
[----:B------:R-:W-:Y:S05]  /*0130*/  @!P0 BRA `(.L_x_0) ;  /* 0x0000000000c08947 */ /* 0x000fea0003800000 */
[----:B------:R-:W1:Y:S01]  /*0140*/  LDC.64 R2, c[0x0][0x390] ;  /* 0x0000e400ff027b82 */ /* 0x000e620000000a00 */
[----:B------:R-:W-:Y:S02]  /*0150*/  LOP3.LUT R20, R17, 0x7ffffff8, RZ, 0xc0, !PT ;  /* 0x7ffffff811147812 */ /* 0x000fe400078ec0ff */
[----:B------:R-:W-:Y:S02]  /*0160*/  MOV R22, RZ ;  /* 0x000000ff00167202 */ /* 0x000fe40000000f00 */
[----:B------:R-:W-:Y:S02]  /*0170*/  MOV R16, R0 ;  /* 0x0000000000107202 */ /* 0x000fe40000000f00 */
[----:B------:R-:W-:Y:S01]  /*0180*/  IADD3 R21, PT, PT, -R20, RZ, RZ ;  /* 0x000000ff14157210 */ /* 0x000fe20007ffe1ff */
[----:B-1----:R-:W-:-:S03]  /*0190*/  IMAD.WIDE.U32 R2, R19, 0x4, R2 ;  /* 0x0000000413027825 */ /* 0x002fc600078e0002 */
[----:B------:R-:W-:-:S04]  /*01a0*/  IADD3 R6, P0, PT, R2, 0x10, RZ ;  /* 0x0000001002067810 */ /* 0x000fc80007f1e0ff */
[----:B------:R-:W-:-:S09]  /*01b0*/  IADD3.X R3, PT, PT, RZ, R3, RZ, P0, !PT ;  /* 0x00000003ff037210 */ /* 0x000fd200007fe4ff */
.L_x_1:
[----:B------:R-:W1:Y:S01]  /*01c0*/  LDC.64 R4, c[0x0][0x388] ;  /* 0x0000e200ff047b82 */ /* 0x000e620000000a00 */
[----:B------:R-:W-:-:S05]  /*01d0*/  MOV R2, R6 ;  /* 0x0000000600027202 */ /* 0x000fca0000000f00 */
[----:B0-----:R-:W2:Y:S04]  /*01e0*/  LDG.E R18, desc[UR4][R2.64+-0x10] ;  /* 0xfffff00402127981 */ /* 0x001ea8000c1e1900 */
[----:B------:R-:W3:Y:S04]  /*01f0*/  LDG.E R25, desc[UR4][R2.64+-0xc] ;  /* 0xfffff40402197981 */ /* 0x000ee8000c1e1900 */
[----:B------:R-:W4:Y:S04]  /*0200*/  LDG.E R27, desc[UR4][R2.64+-0x8] ;  /* 0xfffff804021b7981 */ /* 0x000f28000c1e1900 */
[----:B------:R-:W5:Y:S04]  /*0210*/  LDG.E R29, desc[UR4][R2.64+-0x4] ;  /* 0xfffffc04021d7981 */ /* 0x000f68000c1e1900 */
[----:B------:R-:W5:Y:S01]  /*0220*/  LDG.E R28, desc[UR4][R2.64] ;  /* 0x00000004021c7981 */ /* 0x000f62000c1e1900 */
[----:B-1----:R-:W-:-:S05]  /*0230*/  IMAD.WIDE R4, R16, 0x4, R4 ;  /* 0x0000000410047825 */ /* 0x002fca00078e0204 */
[----:B------:R-:W2:Y:S01]  /*0240*/  LDG.E R23, desc[UR4][R4.64] ;  /* 0x0000000404177981 */ /* 0x000ea2000c1e1900 */
[----:B------:R-:W-:-:S04]  /*0250*/  IMAD.WIDE R14, R17, 0x4, R4 ;  /* 0x00000004110e7825 */ /* 0x000fc800078e0204 */
[C-C-:B------:R-:W-:Y:S01]  /*0260*/  IMAD.WIDE R6, R17.reuse, 0x8, R4.reuse ;  /* 0x0000000811067825 */ /* 0x140fe200078e0204 */
[----:B------:R0:W3:Y:S03]  /*0270*/  LDG.E R24, desc[UR4][R14.64] ;  /* 0x000000040e187981 */ /* 0x0000e6000c1e1900 */
[C-C-:B------:R-:W-:Y:S02]  /*0280*/  IMAD.WIDE R8, R17.reuse, 0xc, R4.reuse ;  /* 0x0000000c11087825 */ /* 0x140fe400078e0204 */
[----:B------:R-:W4:Y:S02]  /*0290*/  LDG.E R6, desc[UR4][R6.64] ;  /* 0x0000000406067981 */ /* 0x000f24000c1e1900 */
[C-C-:B------:R-:W-:Y:S02]  /*02a0*/  IMAD.WIDE R10, R17.reuse, 0x10, R4.reuse ;  /* 0x00000010110a7825 */ /* 0x140fe400078e0204 */
[----:B------:R-:W5:Y:S02]  /*02b0*/  LDG.E R8, desc[UR4][R8.64] ;  /* 0x0000000408087981 */ /* 0x000f64000c1e1900 */
[----:B------:R-:W-:-:S02]  /*02c0*/  IMAD.WIDE R12, R17, 0x14, R4 ;  /* 0x00000014110c7825 */ /* 0x000fc400078e0204 */
[----:B------:R-:W5:Y:S02]  /*02d0*/  LDG.E R10, desc[UR4][R10.64] ;  /* 0x000000040a0a7981 */ /* 0x000f64000c1e1900 */
[C-C-:B0-----:R-:W-:Y:S02]  /*02e0*/  IMAD.WIDE R14, R17.reuse, 0x18, R4.reuse ;  /* 0x00000018110e7825 */ /* 0x141fe400078e0204 */
[----:B------:R-:W5:Y:S02]  /*02f0*/  LDG.E R12, desc[UR4][R12.64] ;  /* 0x000000040c0c7981 */ /* 0x000f64000c1e1900 */
[----:B------:R-:W-:Y:S02]  /*0300*/  IMAD.WIDE R4, R17, 0x1c, R4 ;  /* 0x0000001c11047825 */ /* 0x000fe400078e0204 */
[----:B------:R-:W5:Y:S04]  /*0310*/  LDG.E R7, desc[UR4][R2.64+0x4] ;  /* 0x0000040402077981 */ /* 0x000f68000c1e1900 */
[----:B------:R-:W5:Y:S04]  /*0320*/  LDG.E R14, desc[UR4][R14.64] ;  /* 0x000000040e0e7981 */ /* 0x000f68000c1e1900 */
[----:B------:R-:W5:Y:S04]  /*0330*/  LDG.E R9, desc[UR4][R2.64+0x8] ;  /* 0x0000080402097981 */ /* 0x000f68000c1e1900 */
[----:B------:R-:W5:Y:S04]  /*0340*/  LDG.E R4, desc[UR4][R4.64] ;  /* 0x0000000404047981 */ /* 0x000f68000c1e1900 */
[----:B------:R0:W5:Y:S01]  /*0350*/  LDG.E R11, desc[UR4][R2.64+0xc] ;  /* 0x00000c04020b7981 */ /* 0x000162000c1e1900 */
[----:B------:R-:W-:-:S04]  /*0360*/  IADD3 R21, PT, PT, R21, 0x8, RZ ;  /* 0x0000000815157810 */ /* 0x000fc80007ffe0ff */
[----:B------:R-:W-:Y:S02]  /*0370*/  ISETP.NE.AND P0, PT, R21, RZ, PT ;  /* 0x000000ff1500720c */ /* 0x000fe40003f05270 */
[----:B------:R-:W-:Y:S01]  /*0380*/  LEA R16, R17, R16, 0x3 ;  /* 0x0000001011107211 */ /* 0x000fe200078e18ff */
[----:B--2---:R-:W-:-:S04]  /*0390*/  FFMA R23, R23, R18, R22 ;  /* 0x0000001217177223 */ /* 0x004fc80000000016 */
[----:B---3--:R-:W-:-:S04]  /*03a0*/  FFMA R23, R24, R25, R23 ;  /* 0x0000001918177223 */ /* 0x008fc80000000017 */
[----:B----4-:R-:W-:-:S04]  /*03b0*/  FFMA R23, R6, R27, R23 ;  /* 0x0000001b06177223 */ /* 0x010fc80000000017 */
[----:B-----5:R-:W-:-:S04]  /*03c0*/  FFMA R23, R8, R29, R23 ;  /* 0x0000001d08177223 */ /* 0x020fc80000000017 */
[----:B------:R-:W-:Y:S01]  /*03d0*/  FFMA R23, R10, R28, R23 ;  /* 0x0000001c0a177223 */ /* 0x000fe20000000017 */
[----:B------:R-:W-:-:S03]  /*03e0*/  IADD3 R6, P1, PT, R2, 0x20, RZ ;  /* 0x0000002002067810 */ /* 0x000fc60007f3e0ff */
[----:B------:R-:W-:Y:S01]  /*03f0*/  FFMA R7, R12, R7, R23 ;  /* 0x000000070c077223 */ /* 0x000fe20000000017 */
[----:B0-----:R-:W-:-:S03]  /*0400*/  IADD3.X R3, PT, PT, RZ, R3, RZ, P1, !PT ;  /* 0x00000003ff037210 */ /* 0x001fc60000ffe4ff */
[----:B------:R-:W-:-:S04]  /*0410*/  FFMA R7, R14, R9, R7 ;  /* 0x000000090e077223 */ /* 0x000fc80000000007 */
[----:B------:R-:W-:Y:S01]  /*0420*/  FFMA R22, R4, R11, R7 ;  /* 0x0000000b04167223 */ /* 0x000fe20000000007 */
[----:B------:R-:W-:Y:S06]  /*0430*/  @P0 BRA `(.L_x_1) ;  /* 0xfffffffc00600947 */ /* 0x000fec000383ffff */
.L_x_0:
[----:B------:R-:W-:-:S13]  /*0440*/  ISETP.NE.AND P0, PT, R26, RZ, PT ;  /* 0x000000ff1a00720c */ /* 0x000fda0003f05270 */
[----:B------:R-:W-:Y:S05]  /*0450*/  @!P0 BRA `(.L_x_2) ;  /* 0x0000000000fc8947 */ /* 0x000fea0003800000 */
[----:B------:R-:W-:Y:S02]  /*0460*/  ISETP.GE.U32.AND P1, PT, R26, 0x4, PT ;  /* 0x000000041a00780c */ /* 0x000fe40003f26070 */
[----:B------:R-:W-:-:S04]  /*0470*/  LOP3.LUT R14, R17, 0x3, RZ, 0xc0, !PT ;  /* 0x00000003110e7812 */ /* 0x000fc800078ec0ff */
[----:B------:R-:W-:-:S07]  /*0480*/  ISETP.NE.AND P0, PT, R14, RZ, PT ;  /* 0x000000ff0e00720c */ /* 0x000fce0003f05270 */
[----:B------:R-:W-:Y:S06]  /*0490*/  @!P1 BRA `(.L_x_3) ;  /* 0x00000000006c9947 */ /* 0x000fec0003800000 */
[----:B------:R-:W1:Y:S01]  /*04a0*/  LDC.64 R6, c[0x0][0x388] ;  /* 0x0000e200ff067b82 */ /* 0x000e620000000a00 */
[----:B------:R-:W2:Y:S01]  /*04b0*/  LDCU.64 UR6, c[0x0][0x390] ;  /* 0x00007200ff0677ac */ /* 0x000ea20008000a00 */
[----:B------:R-:W-:Y:S01]  /*04c0*/  IMAD R3, R20, R17, R0 ;  /* 0x0000001114037224 */ /* 0x000fe200078e0200 */
[----:B------:R-:W-:-:S05]  /*04d0*/  IADD3 R5, PT, PT, R19, R20, RZ ;  /* 0x0000001413057210 */ /* 0x000fca0007ffe0ff */
[----:B------:R-:W3:Y:S01]  /*04e0*/  LDC.64 R10, c[0x0][0x390] ;  /* 0x0000e400ff0a7b82 */ /* 0x000ee20000000a00 */
[----:B-1----:R-:W-:Y:S01]  /*04f0*/  IMAD.WIDE R6, R3, 0x4, R6 ;  /* 0x0000000403067825 */ /* 0x002fe200078e0206 */
[----:B------:R-:W-:-:S04]  /*0500*/  IADD3 R3, P1, PT, R19, R20, RZ ;  /* 0x0000001413037210 */ /* 0x000fc80007f3e0ff */
[----:B------:R-:W-:Y:S01]  /*0510*/  IADD3.X R4, PT, PT, RZ, RZ, RZ, P1, !PT ;  /* 0x000000ffff047210 */ /* 0x000fe20000ffe4ff */
[----:B------:R-:W-:Y:S01]  /*0520*/  IMAD.WIDE R8, R17, 0x4, R6 ;  /* 0x0000000411087825 */ /* 0x000fe200078e0206 */
[----:B--2---:R-:W-:Y:S01]  /*0530*/  LEA R2, P1, R3, UR6, 0x2 ;  /* 0x0000000603027c11 */ /* 0x004fe2000f8210ff */
[----:B0-----:R-:W2:Y:S02]  /*0540*/  LDG.E R7, desc[UR4][R6.64] ;  /* 0x0000000406077981 */ /* 0x001ea4000c1e1900 */
[----:B---3--:R-:W-:Y:S01]  /*0550*/  IMAD.WIDE.U32 R10, R5, 0x4, R10 ;  /* 0x00000004050a7825 */ /* 0x008fe200078e000a */
[----:B------:R-:W-:-:S03]  /*0560*/  LEA.HI.X R3, R3, UR7, R4, 0x2, P1 ;  /* 0x0000000703037c11 */ /* 0x000fc600088f1404 */
[C---:B------:R-:W-:Y:S02]  /*0570*/  IMAD.WIDE R12, R17.reuse, 0x4, R8 ;  /* 0x00000004110c7825 */ /* 0x040fe400078e0208 */
[----:B------:R-:W2:Y:S04]  /*0580*/  LDG.E R10, desc[UR4][R10.64] ;  /* 0x000000040a0a7981 */ /* 0x000ea8000c1e1900 */
[----:B------:R-:W3:Y:S01]  /*0590*/  LDG.E R9, desc[UR4][R8.64] ;  /* 0x0000000408097981 */ /* 0x000ee2000c1e1900 */
[----:B------:R-:W-:-:S03]  /*05a0*/  IMAD.WIDE R4, R17, 0x4, R12 ;  /* 0x0000000411047825 */ /* 0x000fc600078e020c */
[----:B------:R-:W3:Y:S04]  /*05b0*/  LDG.E R15, desc[UR4][R2.64+0x4] ;  /* 0x00000404020f7981 */ /* 0x000ee8000c1e1900 */
[----:B------:R-:W4:Y:S04]  /*05c0*/  LDG.E R16, desc[UR4][R12.64] ;  /* 0x000000040c107981 */ /* 0x000f28000c1e1900 */
[----:B------:R-:W4:Y:S04]  /*05d0*/  LDG.E R18, desc[UR4][R2.64+0x8] ;  /* 0x0000080402127981 */ /* 0x000f28000c1e1900 */
[----:B------:R-:W5:Y:S04]  /*05e0*/  LDG.E R21, desc[UR4][R2.64+0xc] ;  /* 0x00000c0402157981 */ /* 0x000f68000c1e1900 */
[----:B------:R-:W5:Y:S01]  /*05f0*/  LDG.E R4, desc[UR4][R4.64] ;  /* 0x0000000404047981 */ /* 0x000f62000c1e1900 */
[----:B------:R-:W-:Y:S01]  /*0600*/  IADD3 R20, PT, PT, R20, 0x4, RZ ;  /* 0x0000000414147810 */ /* 0x000fe20007ffe0ff */
[----:B--2---:R-:W-:-:S04]  /*0610*/  FFMA R22, R7, R10, R22 ;  /* 0x0000000a07167223 */ /* 0x004fc80000000016 */
[----:B---3--:R-:W-:-:S04]  /*0620*/  FFMA R15, R9, R15, R22 ;  /* 0x0000000f090f7223 */ /* 0x008fc80000000016 */
[----:B----4-:R-:W-:-:S04]  /*0630*/  FFMA R15, R16, R18, R15 ;  /* 0x00000012100f7223 */ /* 0x010fc8000000000f */
[----:B-----5:R-:W-:-:S07]  /*0640*/  FFMA R22, R4, R21, R15 ;  /* 0x0000001504167223 */ /* 0x020fce000000000f */
.L_x_3:
[----:B------:R-:W-:Y:S05]  /*0650*/  @!P0 BRA `(.L_x_2) ;  /* 0x00000000007c8947 */ /* 0x000fea0003800000 */
[----:B------:R-:W-:Y:S02]  /*0660*/  ISETP.NE.AND P1, PT, R14, 0x1, PT ;  /* 0x000000010e00780c */ /* 0x000fe40003f25270 */
[----:B------:R-:W-:-:S04]  /*0670*/  LOP3.LUT R2, R17, 0x1, RZ, 0xc0, !PT ;  /* 0x0000000111027812 */ /* 0x000fc800078ec0ff */
[----:B------:R-:W-:-:S07]  /*0680*/  ISETP.NE.U32.AND P0, PT, R2, 0x1, PT ;  /* 0x000000010200780c */ /* 0x000fce0003f05070 */
[----:B------:R-:W1:Y:S01]  /*0690*/  @P1 LDC.64 R10, c[0x0][0x390] ;  /* 0x0000e400ff0a1b82 */ /* 0x000e620000000a00 */
[CC--:B------:R-:W-:Y:S02]  /*06a0*/  @P1 IADD3 R13, PT, PT, R19.reuse, R20.reuse, RZ ;  /* 0x00000014130d1210 */ /* 0x0c0fe40007ffe0ff */
[----:B------:R-:W-:-:S04]  /*06b0*/  @P1 IADD3 R12, P2, PT, R19, R20, RZ ;  /* 0x00000014130c1210 */ /* 0x000fc80007f5e0ff */
[----:B------:R-:W-:Y:S01]  /*06c0*/  @P1 IADD3.X R14, PT, PT, RZ, RZ, RZ, P2, !PT ;  /* 0x000000ffff0e1210 */ /* 0x000fe200017fe4ff */
[----:B------:R-:W2:Y:S08]  /*06d0*/  @P1 LDC.64 R8, c[0x0][0x388] ;  /* 0x0000e200ff081b82 */ /* 0x000eb00000000a00 */
[----:B------:R-:W3:Y:S08]  /*06e0*/  @P1 LDC.64 R6, c[0x0][0x390] ;  /* 0x0000e400ff061b82 */ /* 0x000ef00000000a00 */
[----:B------:R-:W4:Y:S01]  /*06f0*/  @!P0 LDC.64 R4, c[0x0][0x388] ;  /* 0x0000e200ff048b82 */ /* 0x000f220000000a00 */
[----:B-1----:R-:W-:-:S04]  /*0700*/  @P1 IMAD.WIDE.U32 R10, R13, 0x4, R10 ;  /* 0x000000040d0a1825 */ /* 0x002fc800078e000a */
[CC--:B------:R-:W-:Y:S01]  /*0710*/  @P1 IMAD R13, R20.reuse, R17.reuse, R0 ;  /* 0x00000011140d1224 */ /* 0x0c0fe200078e0200 */
[----:B------:R-:W-:Y:S01]  /*0720*/  @P1 IADD3 R20, PT, PT, R20, 0x2, RZ ;  /* 0x0000000214141810 */ /* 0x000fe20007ffe0ff */
[----:B0-----:R-:W5:Y:S01]  /*0730*/  @P1 LDG.E R10, desc[UR4][R10.64] ;  /* 0x000000040a0a1981 */ /* 0x001f62000c1e1900 */
[----:B------:R-:W0:Y:S01]  /*0740*/  @!P0 LDC.64 R2, c[0x0][0x390] ;  /* 0x0000e400ff028b82 */ /* 0x000e220000000a00 */
[----:B--2---:R-:W-:Y:S01]  /*0750*/  @P1 IMAD.WIDE R8, R13, 0x4, R8 ;  /* 0x000000040d081825 */ /* 0x004fe200078e0208 */
[----:B------:R-:W-:Y:S02]  /*0760*/  @!P0 IADD3 R21, PT, PT, R19, R20, RZ ;  /* 0x0000001413158210 */ /* 0x000fe40007ffe0ff */
[----:B---3--:R-:W-:Y:S01]  /*0770*/  @P1 LEA R6, P2, R12, R6, 0x2 ;  /* 0x000000060c061211 */ /* 0x008fe200078410ff */
[----:B------:R-:W-:Y:S01]  /*0780*/  @!P0 IMAD R15, R20, R17, R0 ;  /* 0x00000011140f8224 */ /* 0x000fe200078e0200 */
[----:B------:R-:W5:Y:S02]  /*0790*/  @P1 LDG.E R23, desc[UR4][R8.64] ;  /* 0x0000000408171981 */ /* 0x000f64000c1e1900 */
[----:B------:R-:W-:Y:S01]  /*07a0*/  @P1 LEA.HI.X R7, R12, R7, R14, 0x2, P2 ;  /* 0x000000070c071211 */ /* 0x000fe200010f140e */
[----:B------:R-:W-:-:S04]  /*07b0*/  @P1 IMAD.WIDE R12, R17, 0x4, R8 ;  /* 0x00000004110c1825 */ /* 0x000fc800078e0208 */
[----:B----4-:R-:W-:Y:S01]  /*07c0*/  @!P0 IMAD.WIDE R4, R15, 0x4, R4 ;  /* 0x000000040f048825 */ /* 0x010fe200078e0204 */
[----:B------:R-:W2:Y:S04]  /*07d0*/  @P1 LDG.E R6, desc[UR4][R6.64+0x4] ;  /* 0x0000040406061981 */ /* 0x000ea8000c1e1900 */
[----:B------:R-:W2:Y:S01]  /*07e0*/  @P1 LDG.E R13, desc[UR4][R12.64] ;  /* 0x000000040c0d1981 */ /* 0x000ea2000c1e1900 */
[----:B0-----:R-:W-:-:S03]  /*07f0*/  @!P0 IMAD.WIDE.U32 R2, R21, 0x4, R2 ;  /* 0x0000000415028825 */ /* 0x001fc600078e0002 */
[----:B------:R-:W3:Y:S04]  /*0800*/  @!P0 LDG.E R5, desc[UR4][R4.64] ;  /* 0x0000000404058981 */ /* 0x000ee8000c1e1900 */
[----:B------:R-:W3:Y:S01]  /*0810*/  @!P0 LDG.E R2, desc[UR4][R2.64] ;  /* 0x0000000402028981 */ /* 0x000ee2000c1e1900 */
[----:B-----5:R-:W-:-:S04]  /*0820*/  @P1 FFMA R10, R23, R10, R22 ;  /* 0x0000000a170a1223 */ /* 0x020fc80000000016 */
[----:B--2---:R-:W-:-:S04]  /*0830*/  @P1 FFMA R22, R13, R6, R10 ;  /* 0x000000060d161223 */ /* 0x004fc8000000000a */
[----:B---3--:R-:W-:-:S07]  /*0840*/  @!P0 FFMA R22, R5, R2, R22 ;  /* 0x0000000205168223 */ /* 0x008fce0000000016 */
.L_x_2:
[----:B------:R-:W1:Y:S01]  /*0850*/  LDC.64 R2, c[0x0][0x398] ;  /* 0x0000e600ff027b82 */ /* 0x000e620000000a00 */
[----:B------:R-:W-:-:S05]  /*0860*/  IADD3 R19, PT, PT, R0, R19, RZ ;  /* 0x0000001300137210 */ /* 0x000fca0007ffe0ff */
[----:B-1----:R-:W-:-:S05]  /*0870*/  IMAD.WIDE R2, R19, 0x4, R2 ;  /* 0x0000000413027825 */ /* 0x002fca00078e0202 */
[----:B0-----:R-:W-:Y:S01]  /*0880*/  STG.E desc[UR4][R2.64], R22 ;  /* 0x0000001602007986 */ /* 0x001fe2000c101904 */
[----:B------:R-:W-:Y:S05]  /*0890*/  EXIT ;  /* 0x000000000000794d */ /* 0x000fea0003800000 */
.L_x_4:
[----:B------:R-:W-:-:S00]  /*08a0*/  BRA `(.L_x_4) ;  /* 0xfffffffc00fc7947 */ /* 0x000fc0000383ffff */
[----:B------:R-:W-:-:S00]  /*08b0*/  NOP ;  /* 0x0000000000007918 */ /* 0x000fc00000000000 */
        /* <DEDUP_REMOVED lines=12> */
.L_x_5:


//--------------------- .nv.shared.reserved.0     --------------------------
	.section	.nv.shared.reserved.0,"aw",@nobits
	.weak		__nv_reservedSMEM_offset_0_alias
	.size		__nv_reservedSMEM_offset_0_alias, 0, 64
	.other		__nv_reservedSMEM_offset_0_alias,@"STO_CUDA_RESERVED_SHARED STV_DEFAULT"
__nv_reservedSMEM_offset_0_alias:
	.zero		0
	.zero		64


//--------------------- .nv.constant0._Z12naive_matmuliPfS_S_ --------------------------
	.section	.nv.constant0._Z12naive_matmuliPfS_S_,"a",@progbits
	.sectionflags	@""
	.align	4
.nv.constant0._Z12naive_matmuliPfS_S_:
	.zero		928


//--------------------- SYMBOLS --------------------------

	.type		.nv.reservedSmem.offset0,@object
	.size		.nv.reservedSmem.offset0,0x4
